//
// Generated by NVIDIA NVVM Compiler
//
// Compiler Build ID: CL-36424714
// Cuda compilation tools, release 13.0, V13.0.88
// Based on NVVM 20.0.0
//

.version 9.0
.target sm_100
.address_size 64

	// .globl	_Z3addPi
.extern .func  (.param .b32 func_retval0) vprintf
(
	.param .b64 vprintf_param_0,
	.param .b64 vprintf_param_1
)
;
.global .align 1 .b8 $str[8] = {37, 100, 33, 61, 37, 100, 10};

.visible .entry _Z3addPi(
	.param .u64 .ptr .align 1 _Z3addPi_param_0
)
{
	.local .align 8 .b8 	__local_depot0[8];
	.reg .b64 	%SP;
	.reg .b64 	%SPL;
	.reg .pred 	%p<6>;
	.reg .b32 	%r<46>;
	.reg .b64 	%rd<9>;

	mov.u64 	%SPL, __local_depot0;
	cvta.local.u64 	%SP, %SPL;
	ld.param.u64 	%rd1, [_Z3addPi_param_0];
	cvta.to.global.u64 	%rd2, %rd1;
	mov.u32 	%r23, %tid.x;
	mul.wide.u32 	%rd3, %r23, 4;
	add.s64 	%rd4, %rd2, %rd3;
	ld.global.u32 	%r1, [%rd4];
	setp.lt.s32 	%p1, %r1, 1;
	mov.b32 	%r45, 1;
	@%p1 bra 	$L__BB0_8;
	and.b32  	%r2, %r1, 3;
	setp.lt.u32 	%p2, %r1, 4;
	mov.b32 	%r43, 1;
	mov.u32 	%r45, %r43;
	@%p2 bra 	$L__BB0_5;
	and.b32  	%r28, %r1, 2147483644;
	neg.s32 	%r36, %r28;
	mov.b32 	%r45, 1;
	mov.b32 	%r37, 2;
$L__BB0_3:
	add.s32 	%r29, %r37, -1;
	mul.lo.s32 	%r30, %r29, %r45;
	add.s32 	%r31, %r37, 2;
	mul.lo.s32 	%r32, %r37, %r30;
	mad.lo.s32 	%r33, %r32, %r37, %r32;
	mul.lo.s32 	%r45, %r31, %r33;
	add.s32 	%r37, %r37, 4;
	add.s32 	%r36, %r36, 4;
	setp.ne.s32 	%p3, %r36, 0;
	@%p3 bra 	$L__BB0_3;
	add.s32 	%r43, %r37, -1;
$L__BB0_5:
	setp.eq.s32 	%p4, %r2, 0;
	@%p4 bra 	$L__BB0_8;
	neg.s32 	%r42, %r2;
$L__BB0_7:
	.pragma "nounroll";
	mul.lo.s32 	%r45, %r43, %r45;
	add.s32 	%r43, %r43, 1;
	add.s32 	%r42, %r42, 1;
	setp.ne.s32 	%p5, %r42, 0;
	@%p5 bra 	$L__BB0_7;
$L__BB0_8:
	add.u64 	%rd5, %SP, 0;
	add.u64 	%rd6, %SPL, 0;
	st.local.v2.u32 	[%rd6], {%r1, %r45};
	mov.u64 	%rd7, $str;
	cvta.global.u64 	%rd8, %rd7;
	{ // callseq 0, 0
	.param .b64 param0;
	st.param.b64 	[param0], %rd8;
	.param .b64 param1;
	st.param.b64 	[param1], %rd5;
	.param .b32 retval0;
	call.uni (retval0), 
	vprintf, 
	(
	param0, 
	param1
	);
	ld.param.b32 	%r34, [retval0];
	} // callseq 0
	ret;

}


// ===== COMPILED SASS (sm_100) =====

	.target	sm_100

	.elftype	@"ET_EXEC"


//--------------------- .note.nv.tkinfo           --------------------------
	.section	.note.nv.tkinfo,"",@"SHT_NOTE"
	.sectionflags	@"SHF_NOTE_NV_TKINFO"
	.tkinfo
        /*0018*/ 	.word	0x00000002
        /*0030*/ 	.string	""
        /*0030*/ 	.string	"ptxas"
        /*0030*/ 	.string	"Cuda compilation tools, release 13.0, V13.0.88"
        /*0030*/ 	.string	"Build cuda_13.0.r13.0/compiler.36424714_0"
        /*0030*/ 	.string	"-arch sm_100 -m 64 "



//--------------------- .note.nv.cuinfo           --------------------------
	.section	.note.nv.cuinfo,"",@"SHT_NOTE"
	.sectionflags	@"SHF_NOTE_NV_CUINFO"
        /*0018*/ 	.short	0x0002
        /*001a*/ 	.short	0x0064
        /*001c*/ 	.short	0x0082
	.zero		2


//--------------------- .nv.info                  --------------------------
	.section	.nv.info,"",@"SHT_CUDA_INFO"
	.align	4


	//----- nvinfo : EIATTR_REGCOUNT
	.align		4
        /*0000*/ 	.byte	0x04, 0x2f
        /*0002*/ 	.short	(.L_2 - .L_1)
	.align		4
.L_1:
        /*0004*/ 	.word	index@(_Z3addPi)
        /*0008*/ 	.word	0x00000018


	//----- nvinfo : EIATTR_FRAME_SIZE
	.align		4
.L_2:
        /*000c*/ 	.byte	0x04, 0x11
        /*000e*/ 	.short	(.L_4 - .L_3)
	.align		4
.L_3:
        /*0010*/ 	.word	index@(_Z3addPi)
        /*0014*/ 	.word	0x00000008


	//----- nvinfo : EIATTR_MIN_STACK_SIZE
	.align		4
.L_4:
        /*0018*/ 	.byte	0x04, 0x12
        /*001a*/ 	.short	(.L_6 - .L_5)
	.align		4
.L_5:
        /*001c*/ 	.word	index@(_Z3addPi)
        /*0020*/ 	.word	0x00000008
.L_6:


//--------------------- .nv.compat                --------------------------
	.section	.nv.compat,"",@"SHT_CUDA_COMPAT_INFO"
	.align	4
        /*0000*/ 	.byte	0x02, 0x09, 0x00, 0x00, 0x02, 0x02, 0x01, 0x00, 0x02, 0x05, 0x05, 0x00, 0x03, 0x07, 0x01, 0x01
        /*0010*/ 	.byte	0x02, 0x03, 0x00, 0x00, 0x02, 0x06, 0x01, 0x00, 0x04, 0x0b, 0x08, 0x00, 0x09, 0x00, 0x00, 0x00
        /*0020*/ 	.byte	0x00, 0x00, 0x00, 0x00


//--------------------- .nv.info._Z3addPi         --------------------------
	.section	.nv.info._Z3addPi,"",@"SHT_CUDA_INFO"
	.sectionflags	@""
	.align	4


	//----- nvinfo : EIATTR_CUDA_API_VERSION
	.align		4
        /*0000*/ 	.byte	0x04, 0x37
        /*0002*/ 	.short	(.L_8 - .L_7)
.L_7:
        /*0004*/ 	.word	0x00000082


	//----- nvinfo : EIATTR_KPARAM_INFO
	.align		4
.L_8:
        /*0008*/ 	.byte	0x04, 0x17
        /*000a*/ 	.short	(.L_10 - .L_9)
.L_9:
        /*000c*/ 	.word	0x00000000
        /*0010*/ 	.short	0x0000
        /*0012*/ 	.short	0x0000
        /*0014*/ 	.byte	0x00, 0xf5, 0x21, 0x00


	//----- nvinfo : EIATTR_SPARSE_MMA_MASK
	.align		4
.L_10:
        /*0018*/ 	.byte	0x03, 0x50
        /*001a*/ 	.short	0x0000


	//----- nvinfo : EIATTR_MAXREG_COUNT
	.align		4
        /*001c*/ 	.byte	0x03, 0x1b
        /*001e*/ 	.short	0x00ff


	//----- nvinfo : EIATTR_EXTERNS
	.align		4
        /*0020*/ 	.byte	0x04, 0x0f
        /*0022*/ 	.short	(.L_12 - .L_11)


	//   ....[0]....
	.align		4
.L_11:
        /*0024*/ 	.word	index@(vprintf)


	//----- nvinfo : EIATTR_MERCURY_ISA_VERSION
	.align		4
.L_12:
        /*0028*/ 	.byte	0x03, 0x5f
        /*002a*/ 	.short	0x0101


	//----- nvinfo : EIATTR_VRC_CTA_INIT_COUNT
	.align		4
        /*002c*/ 	.byte	0x02, 0x4a
	.zero		1
	.zero		1


	//----- nvinfo : EIATTR_SYSCALL_OFFSETS
	.align		4
        /*0030*/ 	.byte	0x04, 0x46
        /*0032*/ 	.short	(.L_14 - .L_13)


	//   ....[0]....
.L_13:
        /*0034*/ 	.word	0x00000760


	//----- nvinfo : EIATTR_EXIT_INSTR_OFFSETS
	.align		4
.L_14:
        /*0038*/ 	.byte	0x04, 0x1c
        /*003a*/ 	.short	(.L_16 - .L_15)


	//   ....[0]....
.L_15:
        /*003c*/ 	.word	0x00000770


	//----- nvinfo : EIATTR_CRS_STACK_SIZE
	.align		4
.L_16:
        /*0040*/ 	.byte	0x04, 0x1e
        /*0042*/ 	.short	(.L_18 - .L_17)
.L_17:
        /*0044*/ 	.word	0x00000000


	//----- nvinfo : EIATTR_CBANK_PARAM_SIZE
	.align		4
.L_18:
        /*0048*/ 	.byte	0x03, 0x19
        /*004a*/ 	.short	0x0008


	//----- nvinfo : EIATTR_PARAM_CBANK
	.align		4
        /*004c*/ 	.byte	0x04, 0x0a
        /*004e*/ 	.short	(.L_20 - .L_19)
	.align		4
.L_19:
        /*0050*/ 	.word	index@(.nv.constant0._Z3addPi)
        /*0054*/ 	.short	0x0380
        /*0056*/ 	.short	0x0008


	//----- nvinfo : EIATTR_SW_WAR
	.align		4
.L_20:
        /*0058*/ 	.byte	0x04, 0x36
        /*005a*/ 	.short	(.L_22 - .L_21)
.L_21:
        /*005c*/ 	.word	0x00000008
.L_22:


//--------------------- .nv.callgraph             --------------------------
	.section	.nv.callgraph,"",@"SHT_CUDA_CALLGRAPH"
	.align	4
	.sectionentsize	8
	.align		4
        /*0000*/ 	.word	0x00000000
	.align		4
        /*0004*/ 	.word	0xffffffff
	.align		4
        /*0008*/ 	.word	index@(_Z3addPi)
	.align		4
        /*000c*/ 	.word	index@(vprintf)
	.align		4
        /*0010*/ 	.word	0x00000000
	.align		4
        /*0014*/ 	.word	0xfffffffe
	.align		4
        /*0018*/ 	.word	0x00000000
	.align		4
        /*001c*/ 	.word	0xfffffffd
	.align		4
        /*0020*/ 	.word	0x00000000
	.align		4
        /*0024*/ 	.word	0xfffffffc


//--------------------- .nv.constant4             --------------------------
	.section	.nv.constant4,"a",@progbits
	.align	8
	.align		8
.nv.constant4:
        /*0000*/ 	.dword	vprintf
	.align		8
        /*0008*/ 	.dword	$str


//--------------------- .text._Z3addPi            --------------------------
	.section	.text._Z3addPi,"ax",@progbits
	.align	128
        .global         _Z3addPi
        .type           _Z3addPi,@function
        .size           _Z3addPi,(.L_x_15 - _Z3addPi)
        .other          _Z3addPi,@"STO_CUDA_ENTRY STV_DEFAULT"
_Z3addPi:
.text._Z3addPi:
[----:B------:R-:W0:Y:S01]  /*0000*/  LDC R1, c[0x0][0x37c] ;  /* 0x0000df00ff017b82 */ /* 0x000e220000000800 */
[----:B------:R-:W1:Y:S07]  /*0010*/  S2R R3, SR_TID.X ;  /* 0x0000000000037919 */ /* 0x000e6e0000002100 */
[----:B------:R-:W1:Y:S01]  /*0020*/  LDC.64 R4, c[0x0][0x380] ;  /* 0x0000e000ff047b82 */ /* 0x000e620000000a00 */
[----:B------:R-:W2:Y:S01]  /*0030*/  LDCU.64 UR4, c[0x0][0x358] ;  /* 0x00006b00ff0477ac */ /* 0x000ea20008000a00 */
[----:B0-----:R-:W-:Y:S01]  /*0040*/  IADD3 R1, PT, PT, R1, -0x8, RZ ;  /* 0xfffffff801017810 */ /* 0x001fe20007ffe0ff */
[----:B-1----:R-:W-:-:S05]  /*0050*/  IMAD.WIDE.U32 R4, R3, 0x4, R4 ;  /* 0x0000000403047825 */ /* 0x002fca00078e0004 */
[----:B--2---:R-:W2:Y:S01]  /*0060*/  LDG.E R2, desc[UR4][R4.64] ;  /* 0x0000000404027981 */ /* 0x004ea2000c1e1900 */
[----:B------:R-:W0:Y:S01]  /*0070*/  LDCU UR4, c[0x0][0x2f8] ;  /* 0x00005f00ff0477ac */ /* 0x000e220008000800 */
[----:B------:R-:W-:Y:S01]  /*0080*/  BSSY.RECONVERGENT B2, `(.L_x_0) ;  /* 0x0000066000027945 */ /* 0x000fe20003800200 */
[----:B------:R-:W-:Y:S01]  /*0090*/  IMAD.MOV.U32 R3, RZ, RZ, 0x1 ;  /* 0x00000001ff037424 */ /* 0x000fe200078e00ff */
[----:B------:R-:W1:Y:S01]  /*00a0*/  LDCU UR5, c[0x0][0x2fc] ;  /* 0x00005f80ff0577ac */ /* 0x000e620008000800 */
[----:B0-----:R-:W-:-:S04]  /*00b0*/  IADD3 R6, P1, PT, R1, UR4, RZ ;  /* 0x0000000401067c10 */ /* 0x001fc8000ff3e0ff */
[----:B-1----:R-:W-:Y:S02]  /*00c0*/  IADD3.X R7, PT, PT, RZ, UR5, RZ, P1, !PT ;  /* 0x00000005ff077c10 */ /* 0x002fe40008ffe4ff */
[----:B--2---:R-:W-:-:S13]  /*00d0*/  ISETP.GE.AND P0, PT, R2, 0x1, PT ;  /* 0x000000010200780c */ /* 0x004fda0003f06270 */
[----:B------:R-:W-:Y:S05]  /*00e0*/  @!P0 BRA `(.L_x_1) ;  /* 0x00000004007c8947 */ /* 0x000fea0003800000 */
[C---:B------:R-:W-:Y:S01]  /*00f0*/  ISETP.GE.U32.AND P0, PT, R2.reuse, 0x4, PT ;  /* 0x000000040200780c */ /* 0x040fe20003f06070 */
[----:B------:R-:W-:Y:S01]  /*0100*/  BSSY.RECONVERGENT B1, `(.L_x_2) ;  /* 0x0000055000017945 */ /* 0x000fe20003800200 */
[----:B------:R-:W-:Y:S01]  /*0110*/  HFMA2 R3, -RZ, RZ, 0, 5.9604644775390625e-08 ;  /* 0x00000001ff037431 */ /* 0x000fe200000001ff */
[----:B------:R-:W-:Y:S01]  /*0120*/  LOP3.LUT R0, R2, 0x3, RZ, 0xc0, !PT ;  /* 0x0000000302007812 */ /* 0x000fe200078ec0ff */
[----:B------:R-:W-:-:S09]  /*0130*/  IMAD.MOV.U32 R4, RZ, RZ, 0x1 ;  /* 0x00000001ff047424 */ /* 0x000fd200078e00ff */
[----:B------:R-:W-:Y:S05]  /*0140*/  @!P0 BRA `(.L_x_3) ;  /* 0x0000000400408947 */ /* 0x000fea0003800000 */
[----:B------:R-:W-:Y:S01]  /*0150*/  LOP3.LUT R4, R2, 0x7ffffffc, RZ, 0xc0, !PT ;  /* 0x7ffffffc02047812 */ /* 0x000fe200078ec0ff */
[----:B------:R-:W-:Y:S01]  /*0160*/  BSSY.RECONVERGENT B0, `(.L_x_4) ;  /* 0x000004d000007945 */ /* 0x000fe20003800200 */
[----:B------:R-:W-:Y:S01]  /*0170*/  MOV R5, 0x2 ;  /* 0x0000000200057802 */ /* 0x000fe20000000f00 */
[----:B------:R-:W-:Y:S02]  /*0180*/  IMAD.MOV.U32 R3, RZ, RZ, 0x1 ;  /* 0x00000001ff037424 */ /* 0x000fe400078e00ff */
[----:B------:R-:W-:-:S05]  /*0190*/  IMAD.MOV R4, RZ, RZ, -R4 ;  /* 0x000000ffff047224 */ /* 0x000fca00078e0a04 */
[----:B------:R-:W-:-:S13]  /*01a0*/  ISETP.GE.AND P0, PT, R4, RZ, PT ;  /* 0x000000ff0400720c */ /* 0x000fda0003f06270 */
[----:B------:R-:W-:Y:S05]  /*01b0*/  @P0 BRA `(.L_x_5) ;  /* 0x0000000000f40947 */ /* 0x000fea0003800000 */
[----:B------:R-:W-:Y:S01]  /*01c0*/  IADD3 R8, PT, PT, -R4, RZ, RZ ;  /* 0x000000ff04087210 */ /* 0x000fe20007ffe1ff */
[----:B------:R-:W-:Y:S01]  /*01d0*/  BSSY.RECONVERGENT B3, `(.L_x_6) ;  /* 0x0000024000037945 */ /* 0x000fe20003800200 */
[----:B------:R-:W-:Y:S02]  /*01e0*/  PLOP3.LUT P0, PT, PT, PT, PT, 0x80, 0x8 ;  /* 0x000000000008781c */ /* 0x000fe40003f0f070 */
[----:B------:R-:W-:-:S13]  /*01f0*/  ISETP.GT.AND P1, PT, R8, 0xc, PT ;  /* 0x0000000c0800780c */ /* 0x000fda0003f24270 */
[----:B------:R-:W-:Y:S05]  /*0200*/  @!P1 BRA `(.L_x_7) ;  /* 0x0000000000809947 */ /* 0x000fea0003800000 */
[----:B------:R-:W-:-:S13]  /*0210*/  PLOP3.LUT P0, PT, PT, PT, PT, 0x8, 0x80 ;  /* 0x000000000080781c */ /* 0x000fda0003f0e170 */
.L_x_8:
[C---:B------:R-:W-:Y:S01]  /*0220*/  IADD3 R8, PT, PT, R5.reuse, -0x1, RZ ;  /* 0xffffffff05087810 */ /* 0x040fe20007ffe0ff */
[----:B------:R-:W-:Y:S01]  /*0230*/  VIADD R4, R4, 0x10 ;  /* 0x0000001004047836 */ /* 0x000fe20000000000 */
[----:B------:R-:W-:-:S03]  /*0240*/  IADD3 R10, PT, PT, R5, 0x3, RZ ;  /* 0x00000003050a7810 */ /* 0x000fc60007ffe0ff */
[----:B------:R-:W-:Y:S01]  /*0250*/  IMAD R8, R8, R3, RZ ;  /* 0x0000000308087224 */ /* 0x000fe200078e02ff */
[----:B------:R-:W-:Y:S01]  /*0260*/  ISETP.GE.AND P1, PT, R4, -0xc, PT ;  /* 0xfffffff40400780c */ /* 0x000fe20003f26270 */
[----:B------:R-:W-:Y:S02]  /*0270*/  VIADD R3, R5, 0x2 ;  /* 0x0000000205037836 */ /* 0x000fe40000000000 */
[----:B------:R-:W-:-:S04]  /*0280*/  IMAD R8, R8, R5, RZ ;  /* 0x0000000508087224 */ /* 0x000fc800078e02ff */
[----:B------:R-:W-:-:S04]  /*0290*/  IMAD R8, R8, R5, R8 ;  /* 0x0000000508087224 */ /* 0x000fc800078e0208 */
[----:B------:R-:W-:Y:S01]  /*02a0*/  IMAD R3, R3, R8, RZ ;  /* 0x0000000803037224 */ /* 0x000fe200078e02ff */
[----:B------:R-:W-:-:S03]  /*02b0*/  IADD3 R8, PT, PT, R5, 0x4, RZ ;  /* 0x0000000405087810 */ /* 0x000fc60007ffe0ff */
[----:B------:R-:W-:Y:S01]  /*02c0*/  IMAD R3, R3, R10, RZ ;  /* 0x0000000a03037224 */ /* 0x000fe200078e02ff */
[----:B------:R-:W-:-:S03]  /*02d0*/  IADD3 R10, PT, PT, R5, 0x7, RZ ;  /* 0x00000007050a7810 */ /* 0x000fc60007ffe0ff */
[C---:B------:R-:W-:Y:S02]  /*02e0*/  IMAD R9, R8.reuse, R3, RZ ;  /* 0x0000000308097224 */ /* 0x040fe400078e02ff */
[----:B------:R-:W-:Y:S02]  /*02f0*/  VIADD R3, R5, 0x6 ;  /* 0x0000000605037836 */ /* 0x000fe40000000000 */
        /* <DEDUP_REMOVED lines=10> */
[----:B------:R-:W-:-:S04]  /*03a0*/  IMAD R3, R3, R10, RZ ;  /* 0x0000000a03037224 */ /* 0x000fc800078e02ff */
[C---:B------:R-:W-:Y:S01]  /*03b0*/  IMAD R9, R8.reuse, R3, RZ ;  /* 0x0000000308097224 */ /* 0x040fe200078e02ff */
[C---:B------:R-:W-:Y:S02]  /*03c0*/  IADD3 R3, PT, PT, R5.reuse, 0xe, RZ ;  /* 0x0000000e05037810 */ /* 0x040fe40007ffe0ff */
[----:B------:R-:W-:Y:S01]  /*03d0*/  IADD3 R5, PT, PT, R5, 0x10, RZ ;  /* 0x0000001005057810 */ /* 0x000fe20007ffe0ff */
[----:B------:R-:W-:-:S04]  /*03e0*/  IMAD R8, R8, R9, R9 ;  /* 0x0000000908087224 */ /* 0x000fc800078e0209 */
[----:B------:R-:W-:Y:S01]  /*03f0*/  IMAD R3, R3, R8, RZ ;  /* 0x0000000803037224 */ /* 0x000fe200078e02ff */
[----:B------:R-:W-:Y:S06]  /*0400*/  @!P1 BRA `(.L_x_8) ;  /* 0xfffffffc00849947 */ /* 0x000fec000383ffff */
.L_x_7:
[----:B------:R-:W-:Y:S05]  /*0410*/  BSYNC.RECONVERGENT B3 ;  /* 0x0000000000037941 */ /* 0x000fea0003800200 */
.L_x_6:
[----:B------:R-:W-:Y:S01]  /*0420*/  IMAD.MOV R8, RZ, RZ, -R4 ;  /* 0x000000ffff087224 */ /* 0x000fe200078e0a04 */
[----:B------:R-:W-:Y:S04]  /*0430*/  BSSY.RECONVERGENT B3, `(.L_x_9) ;  /* 0x0000013000037945 */ /* 0x000fe80003800200 */
[----:B------:R-:W-:-:S13]  /*0440*/  ISETP.GT.AND P1, PT, R8, 0x4, PT ;  /* 0x000000040800780c */ /* 0x000fda0003f24270 */
[----:B------:R-:W-:Y:S05]  /*0450*/  @!P1 BRA `(.L_x_10) ;  /* 0x0000000000409947 */ /* 0x000fea0003800000 */
[C---:B------:R-:W-:Y:S01]  /*0460*/  IADD3 R8, PT, PT, R5.reuse, -0x1, RZ ;  /* 0xffffffff05087810 */ /* 0x040fe20007ffe0ff */
[----:B------:R-:W-:Y:S01]  /*0470*/  VIADD R10, R5, 0x3 ;  /* 0x00000003050a7836 */ /* 0x000fe20000000000 */
[----:B------:R-:W-:Y:S01]  /*0480*/  PLOP3.LUT P0, PT, PT, PT, PT, 0x8, 0x80 ;  /* 0x000000000080781c */ /* 0x000fe20003f0e170 */
[----:B------:R-:W-:Y:S02]  /*0490*/  VIADD R4, R4, 0x8 ;  /* 0x0000000804047836 */ /* 0x000fe40000000000 */
[----:B------:R-:W-:Y:S01]  /*04a0*/  IMAD R8, R3, R8, RZ ;  /* 0x0000000803087224 */ /* 0x000fe200078e02ff */
[----:B------:R-:W-:-:S03]  /*04b0*/  IADD3 R3, PT, PT, R5, 0x2, RZ ;  /* 0x0000000205037810 */ /* 0x000fc60007ffe0ff */
[----:B------:R-:W-:-:S04]  /*04c0*/  IMAD R8, R5, R8, RZ ;  /* 0x0000000805087224 */ /* 0x000fc800078e02ff */
        /* <DEDUP_REMOVED lines=8> */
[----:B------:R-:W-:-:S07]  /*0550*/  IMAD R3, R3, R8, RZ ;  /* 0x0000000803037224 */ /* 0x000fce00078e02ff */
.L_x_10:
[----:B------:R-:W-:Y:S05]  /*0560*/  BSYNC.RECONVERGENT B3 ;  /* 0x0000000000037941 */ /* 0x000fea0003800200 */
.L_x_9:
[----:B------:R-:W-:-:S13]  /*0570*/  ISETP.NE.OR P0, PT, R4, RZ, P0 ;  /* 0x000000ff0400720c */ /* 0x000fda0000705670 */
[----:B------:R-:W-:Y:S05]  /*0580*/  @!P0 BRA `(.L_x_11) ;  /* 0x0000000000288947 */ /* 0x000fea0003800000 */
.L_x_5:
[----:B------:R-:W-:Y:S01]  /*0590*/  VIADD R4, R4, 0x4 ;  /* 0x0000000404047836 */ /* 0x000fe20000000000 */
[----:B------:R-:W-:-:S04]  /*05a0*/  IADD3 R8, PT, PT, R5, -0x1, RZ ;  /* 0xffffffff05087810 */ /* 0x000fc80007ffe0ff */
[----:B------:R-:W-:Y:S01]  /*05b0*/  ISETP.NE.AND P0, PT, R4, RZ, PT ;  /* 0x000000ff0400720c */ /* 0x000fe20003f05270 */
[----:B------:R-:W-:Y:S01]  /*05c0*/  IMAD R8, R8, R3, RZ ;  /* 0x0000000308087224 */ /* 0x000fe200078e02ff */
[----:B------:R-:W-:-:S03]  /*05d0*/  IADD3 R3, PT, PT, R5, 0x2, RZ ;  /* 0x0000000205037810 */ /* 0x000fc60007ffe0ff */
[----:B------:R-:W-:-:S04]  /*05e0*/  IMAD R8, R8, R5, RZ ;  /* 0x0000000508087224 */ /* 0x000fc800078e02ff */
[----:B------:R-:W-:Y:S01]  /*05f0*/  IMAD R8, R8, R5, R8 ;  /* 0x0000000508087224 */ /* 0x000fe200078e0208 */
[----:B------:R-:W-:-:S03]  /*0600*/  IADD3 R5, PT, PT, R5, 0x4, RZ ;  /* 0x0000000405057810 */ /* 0x000fc60007ffe0ff */
[----:B------:R-:W-:Y:S01]  /*0610*/  IMAD R3, R3, R8, RZ ;  /* 0x0000000803037224 */ /* 0x000fe200078e02ff */
[----:B------:R-:W-:Y:S06]  /*0620*/  @P0 BRA `(.L_x_5) ;  /* 0xfffffffc00d80947 */ /* 0x000fec000383ffff */
.L_x_11:
[----:B------:R-:W-:Y:S05]  /*0630*/  BSYNC.RECONVERGENT B0 ;  /* 0x0000000000007941 */ /* 0x000fea0003800200 */
.L_x_4:
[----:B------:R-:W-:-:S07]  /*0640*/  VIADD R4, R5, 0xffffffff ;  /* 0xffffffff05047836 */ /* 0x000fce0000000000 */
.L_x_3:
[----:B------:R-:W-:Y:S05]  /*0650*/  BSYNC.RECONVERGENT B1 ;  /* 0x0000000000017941 */ /* 0x000fea0003800200 */
.L_x_2:
[----:B------:R-:W-:-:S13]  /*0660*/  ISETP.NE.AND P0, PT, R0, RZ, PT ;  /* 0x000000ff0000720c */ /* 0x000fda0003f05270 */
[----:B------:R-:W-:Y:S05]  /*0670*/  @!P0 BRA `(.L_x_1) ;  /* 0x0000000000188947 */ /* 0x000fea0003800000 */
[----:B------:R-:W-:-:S07]  /*0680*/  IADD3 R0, PT, PT, -R0, RZ, RZ ;  /* 0x000000ff00007210 */ /* 0x000fce0007ffe1ff */
.L_x_12:
[----:B------:R-:W-:Y:S01]  /*0690*/  IADD3 R0, PT, PT, R0, 0x1, RZ ;  /* 0x0000000100007810 */ /* 0x000fe20007ffe0ff */
[C---:B------:R-:W-:Y:S02]  /*06a0*/  IMAD R3, R4.reuse, R3, RZ ;  /* 0x0000000304037224 */ /* 0x040fe400078e02ff */
[----:B------:R-:W-:Y:S01]  /*06b0*/  VIADD R4, R4, 0x1 ;  /* 0x0000000104047836 */ /* 0x000fe20000000000 */
[----:B------:R-:W-:-:S13]  /*06c0*/  ISETP.NE.AND P0, PT, R0, RZ, PT ;  /* 0x000000ff0000720c */ /* 0x000fda0003f05270 */
[----:B------:R-:W-:Y:S05]  /*06d0*/  @P0 BRA `(.L_x_12) ;  /* 0xfffffffc00ec0947 */ /* 0x000fea000383ffff */
.L_x_1:
[----:B------:R-:W-:Y:S05]  /*06e0*/  BSYNC.RECONVERGENT B2 ;  /* 0x0000000000027941 */ /* 0x000fea0003800200 */
.L_x_0:
[----:B------:R-:W-:Y:S01]  /*06f0*/  MOV R0, 0x0 ;  /* 0x0000000000007802 */ /* 0x000fe20000000f00 */
[----:B------:R0:W-:Y:S01]  /*0700*/  STL.64 [R1], R2 ;  /* 0x0000000201007387 */ /* 0x0001e20000100a00 */
[----:B------:R-:W1:Y:S02]  /*0710*/  LDCU.64 UR4, c[0x4][0x8] ;  /* 0x01000100ff0477ac */ /* 0x000e640008000a00 */
[----:B------:R0:W2:Y:S01]  /*0720*/  LDC.64 R8, c[0x4][R0] ;  /* 0x0100000000087b82 */ /* 0x0000a20000000a00 */
[----:B-1----:R-:W-:Y:S02]  /*0730*/  MOV R4, UR4 ;  /* 0x0000000400047c02 */ /* 0x002fe40008000f00 */
[----:B0-----:R-:W-:-:S07]  /*0740*/  MOV R5, UR5 ;  /* 0x0000000500057c02 */ /* 0x001fce0008000f00 */
[----:B------:R-:W-:-:S07]  /*0750*/  LEPC R20, `(.L_x_13) ;  /* 0x000000001014794e */ /* 0x000fce0000000000 */
[----:B--2---:R-:W-:Y:S05]  /*0760*/  CALL.ABS.NOINC R8 ;  /* 0x0000000008007343 */ /* 0x004fea0003c00000 */
.L_x_13:
[----:B------:R-:W-:Y:S05]  /*0770*/  EXIT ;  /* 0x000000000000794d */ /* 0x000fea0003800000 */
.L_x_14:
[----:B------:R-:W-:-:S00]  /*0780*/  BRA `(.L_x_14) ;  /* 0xfffffffc00fc7947 */ /* 0x000fc0000383ffff */
[----:B------:R-:W-:-:S00]  /*0790*/  NOP ;  /* 0x0000000000007918 */ /* 0x000fc00000000000 */
        /* <DEDUP_REMOVED lines=14> */
.L_x_15:


//--------------------- .nv.global.init           --------------------------
	.section	.nv.global.init,"aw",@progbits
.nv.global.init:
	.type		$str,@object
	.size		$str,(.L_0 - $str)
$str:
        /*0000*/ 	.byte	0x25, 0x64, 0x21, 0x3d, 0x25, 0x64, 0x0a, 0x00
.L_0:


//--------------------- .nv.shared.reserved.0     --------------------------
	.section	.nv.shared.reserved.0,"aw",@nobits
	.weak		__nv_reservedSMEM_offset_0_alias
	.size		__nv_reservedSMEM_offset_0_alias, 0, 64
	.other		__nv_reservedSMEM_offset_0_alias,@"STO_CUDA_RESERVED_SHARED STV_DEFAULT"
__nv_reservedSMEM_offset_0_alias:
	.zero		0
	.zero		64


//--------------------- .nv.constant0._Z3addPi    --------------------------
	.section	.nv.constant0._Z3addPi,"a",@progbits
	.sectionflags	@""
	.align	4
.nv.constant0._Z3addPi:
	.zero		904


//--------------------- SYMBOLS --------------------------

	.type		.nv.reservedSmem.offset0,@object
	.size		.nv.reservedSmem.offset0,0x4
	.type		vprintf,@function
